//
// Generated by NVIDIA NVVM Compiler
//
// Compiler Build ID: CL-36424714
// Cuda compilation tools, release 13.0, V13.0.88
// Based on NVVM 20.0.0
//

.version 9.0
.target sm_100
.address_size 64

	// .globl	_Z14add_2d_numbersPiS_
.extern .func  (.param .b32 func_retval0) vprintf
(
	.param .b64 vprintf_param_0,
	.param .b64 vprintf_param_1
)
;
.global .align 1 .b8 $str[13] = {67, 104, 101, 99, 107, 112, 111, 105, 110, 116, 33, 10};

.visible .entry _Z14add_2d_numbersPiS_(
	.param .u64 .ptr .align 1 _Z14add_2d_numbersPiS__param_0,
	.param .u64 .ptr .align 1 _Z14add_2d_numbersPiS__param_1
)
{
	.reg .pred 	%p<2>;
	.reg .b32 	%r<13>;
	.reg .b64 	%rd<10>;

	ld.param.u64 	%rd1, [_Z14add_2d_numbersPiS__param_0];
	ld.param.u64 	%rd2, [_Z14add_2d_numbersPiS__param_1];
	mov.u32 	%r2, %ctaid.y;
	mov.u32 	%r3, %ntid.y;
	mov.u32 	%r4, %tid.y;
	mad.lo.s32 	%r5, %r2, %r3, %r4;
	mov.u32 	%r6, %ctaid.x;
	mov.u32 	%r7, %ntid.x;
	mov.u32 	%r8, %tid.x;
	mad.lo.s32 	%r9, %r6, %r7, %r8;
	mad.lo.s32 	%r1, %r5, %r9, %r5;
	setp.ne.s32 	%p1, %r1, 8;
	@%p1 bra 	$L__BB0_2;
	mov.u64 	%rd3, $str;
	cvta.global.u64 	%rd4, %rd3;
	{ // callseq 0, 0
	.param .b64 param0;
	st.param.b64 	[param0], %rd4;
	.param .b64 param1;
	st.param.b64 	[param1], 0;
	.param .b32 retval0;
	call.uni (retval0), 
	vprintf, 
	(
	param0, 
	param1
	);
	ld.param.b32 	%r10, [retval0];
	} // callseq 0
$L__BB0_2:
	cvta.to.global.u64 	%rd5, %rd2;
	cvta.to.global.u64 	%rd6, %rd1;
	mul.wide.s32 	%rd7, %r1, 4;
	add.s64 	%rd8, %rd5, %rd7;
	ld.global.u32 	%r12, [%rd8];
	add.s64 	%rd9, %rd6, %rd7;
	st.global.u32 	[%rd9], %r12;
	ret;

}


// ===== COMPILED SASS (sm_100) =====

	.target	sm_100

	.elftype	@"ET_EXEC"


//--------------------- .note.nv.tkinfo           --------------------------
	.section	.note.nv.tkinfo,"",@"SHT_NOTE"
	.sectionflags	@"SHF_NOTE_NV_TKINFO"
	.tkinfo
        /*0018*/ 	.word	0x00000002
        /*0030*/ 	.string	""
        /*0030*/ 	.string	"ptxas"
        /*0030*/ 	.string	"Cuda compilation tools, release 13.0, V13.0.88"
        /*0030*/ 	.string	"Build cuda_13.0.r13.0/compiler.36424714_0"
        /*0030*/ 	.string	"-arch sm_100 -m 64 "



//--------------------- .note.nv.cuinfo           --------------------------
	.section	.note.nv.cuinfo,"",@"SHT_NOTE"
	.sectionflags	@"SHF_NOTE_NV_CUINFO"
        /*0018*/ 	.short	0x0002
        /*001a*/ 	.short	0x0064
        /*001c*/ 	.short	0x0082
	.zero		2


//--------------------- .nv.info                  --------------------------
	.section	.nv.info,"",@"SHT_CUDA_INFO"
	.align	4


	//----- nvinfo : EIATTR_REGCOUNT
	.align		4
        /*0000*/ 	.byte	0x04, 0x2f
        /*0002*/ 	.short	(.L_2 - .L_1)
	.align		4
.L_1:
        /*0004*/ 	.word	index@(_Z14add_2d_numbersPiS_)
        /*0008*/ 	.word	0x00000018


	//----- nvinfo : EIATTR_FRAME_SIZE
	.align		4
.L_2:
        /*000c*/ 	.byte	0x04, 0x11
        /*000e*/ 	.short	(.L_4 - .L_3)
	.align		4
.L_3:
        /*0010*/ 	.word	index@(_Z14add_2d_numbersPiS_)
        /*0014*/ 	.word	0x00000000


	//----- nvinfo : EIATTR_MIN_STACK_SIZE
	.align		4
.L_4:
        /*0018*/ 	.byte	0x04, 0x12
        /*001a*/ 	.short	(.L_6 - .L_5)
	.align		4
.L_5:
        /*001c*/ 	.word	index@(_Z14add_2d_numbersPiS_)
        /*0020*/ 	.word	0x00000000
.L_6:


//--------------------- .nv.compat                --------------------------
	.section	.nv.compat,"",@"SHT_CUDA_COMPAT_INFO"
	.align	4
        /*0000*/ 	.byte	0x02, 0x09, 0x00, 0x00, 0x02, 0x02, 0x01, 0x00, 0x02, 0x05, 0x05, 0x00, 0x03, 0x07, 0x01, 0x01
        /*0010*/ 	.byte	0x02, 0x03, 0x00, 0x00, 0x02, 0x06, 0x01, 0x00, 0x04, 0x0b, 0x08, 0x00, 0x09, 0x00, 0x00, 0x00
        /*0020*/ 	.byte	0x00, 0x00, 0x00, 0x00


//--------------------- .nv.info._Z14add_2d_numbersPiS_ --------------------------
	.section	.nv.info._Z14add_2d_numbersPiS_,"",@"SHT_CUDA_INFO"
	.sectionflags	@""
	.align	4


	//----- nvinfo : EIATTR_CUDA_API_VERSION
	.align		4
        /*0000*/ 	.byte	0x04, 0x37
        /*0002*/ 	.short	(.L_8 - .L_7)
.L_7:
        /*0004*/ 	.word	0x00000082


	//----- nvinfo : EIATTR_KPARAM_INFO
	.align		4
.L_8:
        /*0008*/ 	.byte	0x04, 0x17
        /*000a*/ 	.short	(.L_10 - .L_9)
.L_9:
        /*000c*/ 	.word	0x00000000
        /*0010*/ 	.short	0x0001
        /*0012*/ 	.short	0x0008
        /*0014*/ 	.byte	0x00, 0xf5, 0x21, 0x00


	//----- nvinfo : EIATTR_KPARAM_INFO
	.align		4
.L_10:
        /*0018*/ 	.byte	0x04, 0x17
        /*001a*/ 	.short	(.L_12 - .L_11)
.L_11:
        /*001c*/ 	.word	0x00000000
        /*0020*/ 	.short	0x0000
        /*0022*/ 	.short	0x0000
        /*0024*/ 	.byte	0x00, 0xf5, 0x21, 0x00


	//----- nvinfo : EIATTR_SPARSE_MMA_MASK
	.align		4
.L_12:
        /*0028*/ 	.byte	0x03, 0x50
        /*002a*/ 	.short	0x0000


	//----- nvinfo : EIATTR_MAXREG_COUNT
	.align		4
        /*002c*/ 	.byte	0x03, 0x1b
        /*002e*/ 	.short	0x00ff


	//----- nvinfo : EIATTR_EXTERNS
	.align		4
        /*0030*/ 	.byte	0x04, 0x0f
        /*0032*/ 	.short	(.L_14 - .L_13)


	//   ....[0]....
	.align		4
.L_13:
        /*0034*/ 	.word	index@(vprintf)


	//----- nvinfo : EIATTR_MERCURY_ISA_VERSION
	.align		4
.L_14:
        /*0038*/ 	.byte	0x03, 0x5f
        /*003a*/ 	.short	0x0101


	//----- nvinfo : EIATTR_VRC_CTA_INIT_COUNT
	.align		4
        /*003c*/ 	.byte	0x02, 0x4a
	.zero		1
	.zero		1


	//----- nvinfo : EIATTR_SYSCALL_OFFSETS
	.align		4
        /*0040*/ 	.byte	0x04, 0x46
        /*0042*/ 	.short	(.L_16 - .L_15)


	//   ....[0]....
.L_15:
        /*0044*/ 	.word	0x00000150


	//----- nvinfo : EIATTR_EXIT_INSTR_OFFSETS
	.align		4
.L_16:
        /*0048*/ 	.byte	0x04, 0x1c
        /*004a*/ 	.short	(.L_18 - .L_17)


	//   ....[0]....
.L_17:
        /*004c*/ 	.word	0x000001d0


	//----- nvinfo : EIATTR_CRS_STACK_SIZE
	.align		4
.L_18:
        /*0050*/ 	.byte	0x04, 0x1e
        /*0052*/ 	.short	(.L_20 - .L_19)
.L_19:
        /*0054*/ 	.word	0x00000000


	//----- nvinfo : EIATTR_CBANK_PARAM_SIZE
	.align		4
.L_20:
        /*0058*/ 	.byte	0x03, 0x19
        /*005a*/ 	.short	0x0010


	//----- nvinfo : EIATTR_PARAM_CBANK
	.align		4
        /*005c*/ 	.byte	0x04, 0x0a
        /*005e*/ 	.short	(.L_22 - .L_21)
	.align		4
.L_21:
        /*0060*/ 	.word	index@(.nv.constant0._Z14add_2d_numbersPiS_)
        /*0064*/ 	.short	0x0380
        /*0066*/ 	.short	0x0010


	//----- nvinfo : EIATTR_SW_WAR
	.align		4
.L_22:
        /*0068*/ 	.byte	0x04, 0x36
        /*006a*/ 	.short	(.L_24 - .L_23)
.L_23:
        /*006c*/ 	.word	0x00000008
.L_24:


//--------------------- .nv.callgraph             --------------------------
	.section	.nv.callgraph,"",@"SHT_CUDA_CALLGRAPH"
	.align	4
	.sectionentsize	8
	.align		4
        /*0000*/ 	.word	0x00000000
	.align		4
        /*0004*/ 	.word	0xffffffff
	.align		4
        /*0008*/ 	.word	index@(_Z14add_2d_numbersPiS_)
	.align		4
        /*000c*/ 	.word	index@(vprintf)
	.align		4
        /*0010*/ 	.word	0x00000000
	.align		4
        /*0014*/ 	.word	0xfffffffe
	.align		4
        /*0018*/ 	.word	0x00000000
	.align		4
        /*001c*/ 	.word	0xfffffffd
	.align		4
        /*0020*/ 	.word	0x00000000
	.align		4
        /*0024*/ 	.word	0xfffffffc


//--------------------- .nv.constant4             --------------------------
	.section	.nv.constant4,"a",@progbits
	.align	8
	.align		8
.nv.constant4:
        /*0000*/ 	.dword	vprintf
	.align		8
        /*0008*/ 	.dword	$str


//--------------------- .text._Z14add_2d_numbersPiS_ --------------------------
	.section	.text._Z14add_2d_numbersPiS_,"ax",@progbits
	.align	128
        .global         _Z14add_2d_numbersPiS_
        .type           _Z14add_2d_numbersPiS_,@function
        .size           _Z14add_2d_numbersPiS_,(.L_x_3 - _Z14add_2d_numbersPiS_)
        .other          _Z14add_2d_numbersPiS_,@"STO_CUDA_ENTRY STV_DEFAULT"
_Z14add_2d_numbersPiS_:
.text._Z14add_2d_numbersPiS_:
[----:B------:R-:W0:Y:S01]  /*0000*/  LDC R1, c[0x0][0x37c] ;  /* 0x0000df00ff017b82 */ /* 0x000e220000000800 */
[----:B------:R-:W1:Y:S07]  /*0010*/  S2R R3, SR_TID.Y ;  /* 0x0000000000037919 */ /* 0x000e6e0000002200 */
[----:B------:R-:W1:Y:S01]  /*0020*/  S2UR UR4, SR_CTAID.Y ;  /* 0x00000000000479c3 */ /* 0x000e620000002600 */
[----:B------:R-:W2:Y:S01]  /*0030*/  LDCU.64 UR36, c[0x0][0x358] ;  /* 0x00006b00ff2477ac */ /* 0x000ea20008000a00 */
[----:B------:R-:W-:Y:S01]  /*0040*/  BSSY.RECONVERGENT B6, `(.L_x_0) ;  /* 0x0000012000067945 */ /* 0x000fe20003800200 */
[----:B------:R-:W3:Y:S05]  /*0050*/  S2R R5, SR_TID.X ;  /* 0x0000000000057919 */ /* 0x000eea0000002100 */
[----:B------:R-:W1:Y:S08]  /*0060*/  LDC R0, c[0x0][0x364] ;  /* 0x0000d900ff007b82 */ /* 0x000e700000000800 */
[----:B------:R-:W3:Y:S08]  /*0070*/  S2UR UR5, SR_CTAID.X ;  /* 0x00000000000579c3 */ /* 0x000ef00000002500 */
[----:B------:R-:W3:Y:S01]  /*0080*/  LDC R2, c[0x0][0x360] ;  /* 0x0000d800ff027b82 */ /* 0x000ee20000000800 */
[----:B-1----:R-:W-:-:S02]  /*0090*/  IMAD R0, R0, UR4, R3 ;  /* 0x0000000400007c24 */ /* 0x002fc4000f8e0203 */
[----:B---3--:R-:W-:-:S04]  /*00a0*/  IMAD R3, R2, UR5, R5 ;  /* 0x0000000502037c24 */ /* 0x008fc8000f8e0205 */
[----:B------:R-:W-:-:S05]  /*00b0*/  IMAD R17, R0, R3, R0 ;  /* 0x0000000300117224 */ /* 0x000fca00078e0200 */
[----:B------:R-:W-:-:S13]  /*00c0*/  ISETP.NE.AND P0, PT, R17, 0x8, PT ;  /* 0x000000081100780c */ /* 0x000fda0003f05270 */
[----:B0-2---:R-:W-:Y:S05]  /*00d0*/  @P0 BRA `(.L_x_1) ;  /* 0x0000000000200947 */ /* 0x005fea0003800000 */
[----:B------:R-:W-:Y:S01]  /*00e0*/  MOV R0, 0x0 ;  /* 0x0000000000007802 */ /* 0x000fe20000000f00 */
[----:B------:R-:W0:Y:S01]  /*00f0*/  LDCU.64 UR4, c[0x4][0x8] ;  /* 0x01000100ff0477ac */ /* 0x000e220008000a00 */
[----:B------:R-:W-:Y:S02]  /*0100*/  CS2R R6, SRZ ;  /* 0x0000000000067805 */ /* 0x000fe4000001ff00 */
[----:B------:R1:W2:Y:S01]  /*0110*/  LDC.64 R2, c[0x4][R0] ;  /* 0x0100000000027b82 */ /* 0x0002a20000000a00 */
[----:B0-----:R-:W-:Y:S02]  /*0120*/  MOV R4, UR4 ;  /* 0x0000000400047c02 */ /* 0x001fe40008000f00 */
[----:B-1----:R-:W-:-:S07]  /*0130*/  MOV R5, UR5 ;  /* 0x0000000500057c02 */ /* 0x002fce0008000f00 */
[----:B------:R-:W-:-:S07]  /*0140*/  LEPC R20, `(.L_x_1) ;  /* 0x000000001014794e */ /* 0x000fce0000000000 */
[----:B--2---:R-:W-:Y:S05]  /*0150*/  CALL.ABS.NOINC R2 ;  /* 0x0000000002007343 */ /* 0x004fea0003c00000 */
.L_x_1:
[----:B------:R-:W-:Y:S05]  /*0160*/  BSYNC.RECONVERGENT B6 ;  /* 0x0000000000067941 */ /* 0x000fea0003800200 */
.L_x_0:
[----:B------:R-:W0:Y:S08]  /*0170*/  LDC.64 R2, c[0x0][0x388] ;  /* 0x0000e200ff027b82 */ /* 0x000e300000000a00 */
[----:B------:R-:W1:Y:S01]  /*0180*/  LDC.64 R4, c[0x0][0x380] ;  /* 0x0000e000ff047b82 */ /* 0x000e620000000a00 */
[----:B0-----:R-:W-:-:S06]  /*0190*/  IMAD.WIDE R2, R17, 0x4, R2 ;  /* 0x0000000411027825 */ /* 0x001fcc00078e0202 */
[----:B------:R-:W2:Y:S01]  /*01a0*/  LDG.E R3, desc[UR36][R2.64] ;  /* 0x0000002402037981 */ /* 0x000ea2000c1e1900 */
[----:B-1----:R-:W-:-:S05]  /*01b0*/  IMAD.WIDE R4, R17, 0x4, R4 ;  /* 0x0000000411047825 */ /* 0x002fca00078e0204 */
[----:B--2---:R-:W-:Y:S01]  /*01c0*/  STG.E desc[UR36][R4.64], R3 ;  /* 0x0000000304007986 */ /* 0x004fe2000c101924 */
[----:B------:R-:W-:Y:S05]  /*01d0*/  EXIT ;  /* 0x000000000000794d */ /* 0x000fea0003800000 */
.L_x_2:
[----:B------:R-:W-:-:S00]  /*01e0*/  BRA `(.L_x_2) ;  /* 0xfffffffc00fc7947 */ /* 0x000fc0000383ffff */
[----:B------:R-:W-:-:S00]  /*01f0*/  NOP ;  /* 0x0000000000007918 */ /* 0x000fc00000000000 */
        /* <DEDUP_REMOVED lines=8> */
.L_x_3:


//--------------------- .nv.global.init           --------------------------
	.section	.nv.global.init,"aw",@progbits
.nv.global.init:
	.type		$str,@object
	.size		$str,(.L_0 - $str)
$str:
        /*0000*/ 	.byte	0x43, 0x68, 0x65, 0x63, 0x6b, 0x70, 0x6f, 0x69, 0x6e, 0x74, 0x21, 0x0a, 0x00
.L_0:


//--------------------- .nv.shared.reserved.0     --------------------------
	.section	.nv.shared.reserved.0,"aw",@nobits
	.weak		__nv_reservedSMEM_offset_0_alias
	.size		__nv_reservedSMEM_offset_0_alias, 0, 64
	.other		__nv_reservedSMEM_offset_0_alias,@"STO_CUDA_RESERVED_SHARED STV_DEFAULT"
__nv_reservedSMEM_offset_0_alias:
	.zero		0
	.zero		64


//--------------------- .nv.constant0._Z14add_2d_numbersPiS_ --------------------------
	.section	.nv.constant0._Z14add_2d_numbersPiS_,"a",@progbits
	.sectionflags	@""
	.align	4
.nv.constant0._Z14add_2d_numbersPiS_:
	.zero		912


//--------------------- SYMBOLS --------------------------

	.type		.nv.reservedSmem.offset0,@object
	.size		.nv.reservedSmem.offset0,0x4
	.type		vprintf,@function
